	.headerflags	@"EF_CUDA_TEXMODE_UNIFIED EF_CUDA_64BIT_ADDRESS EF_CUDA_ACCELERATORS EF_CUDA_SM90 EF_CUDA_VIRTUAL_SM(EF_CUDA_SM90)"
	.elftype	@"ET_EXEC"


//--------------------- .nv.info                  --------------------------
	.section	.nv.info,"",@"SHT_CUDA_INFO"
	.align	4


	//----- nvinfo : EIATTR_REGCOUNT
	.align		4
        /*0000*/ 	.byte	0x04, 0x2f
        /*0002*/ 	.short	(.L_1 - .L_0)
	.align		4
.L_0:
        /*0004*/ 	.word	index@(triton_poi_fused_convolution_relu_24)
        /*0008*/ 	.word	0x0000000c


	//----- nvinfo : EIATTR_MIN_STACK_SIZE
	.align		4
.L_1:
        /*000c*/ 	.byte	0x04, 0x12
        /*000e*/ 	.short	(.L_3 - .L_2)
	.align		4
.L_2:
        /*0010*/ 	.word	index@(triton_poi_fused_convolution_relu_24)
        /*0014*/ 	.word	0x00000000


	//----- nvinfo : EIATTR_FRAME_SIZE
	.align		4
.L_3:
        /*0018*/ 	.byte	0x04, 0x11
        /*001a*/ 	.short	(.L_5 - .L_4)
	.align		4
.L_4:
        /*001c*/ 	.word	index@(triton_poi_fused_convolution_relu_24)
        /*0020*/ 	.word	0x00000000


	//----- nvinfo : EIATTR_MIN_STACK_SIZE
	.align		4
.L_5:
        /*0024*/ 	.byte	0x04, 0x12
        /*0026*/ 	.short	(.L_7 - .L_6)
	.align		4
.L_6:
        /*0028*/ 	.word	index@(triton_poi_fused_convolution_relu_24)
        /*002c*/ 	.word	0x00000000
.L_7:


//--------------------- .nv.info.triton_poi_fused_convolution_relu_24 --------------------------
	.section	.nv.info.triton_poi_fused_convolution_relu_24,"",@"SHT_CUDA_INFO"
	.sectionflags	@""
	.align	4


	//----- nvinfo : EIATTR_CUDA_API_VERSION
	.align		4
        /*0000*/ 	.byte	0x04, 0x37
        /*0002*/ 	.short	(.L_9 - .L_8)
.L_8:
        /*0004*/ 	.word	0x0000007c


	//----- nvinfo : EIATTR_KPARAM_INFO
	.align		4
.L_9:
        /*0008*/ 	.byte	0x04, 0x17
        /*000a*/ 	.short	(.L_11 - .L_10)
.L_10:
        /*000c*/ 	.word	0x00000000
        /*0010*/ 	.short	0x0002
        /*0012*/ 	.short	0x0010
        /*0014*/ 	.byte	0x00, 0xf0, 0x11, 0x00


	//----- nvinfo : EIATTR_KPARAM_INFO
	.align		4
.L_11:
        /*0018*/ 	.byte	0x04, 0x17
        /*001a*/ 	.short	(.L_13 - .L_12)
.L_12:
        /*001c*/ 	.word	0x00000000
        /*0020*/ 	.short	0x0001
        /*0022*/ 	.short	0x0008
        /*0024*/ 	.byte	0x00, 0xf4, 0x21, 0x00


	//----- nvinfo : EIATTR_KPARAM_INFO
	.align		4
.L_13:
        /*0028*/ 	.byte	0x04, 0x17
        /*002a*/ 	.short	(.L_15 - .L_14)
.L_14:
        /*002c*/ 	.word	0x00000000
        /*0030*/ 	.short	0x0000
        /*0032*/ 	.short	0x0000
        /*0034*/ 	.byte	0x00, 0xf4, 0x21, 0x00


	//----- nvinfo : EIATTR_SPARSE_MMA_MASK
	.align		4
.L_15:
        /*0038*/ 	.byte	0x03, 0x50
        /*003a*/ 	.short	0x0000


	//----- nvinfo : EIATTR_MAXREG_COUNT
	.align		4
        /*003c*/ 	.byte	0x03, 0x1b
        /*003e*/ 	.short	0x00ff


	//----- nvinfo : EIATTR_EXIT_INSTR_OFFSETS
	.align		4
        /*0040*/ 	.byte	0x04, 0x1c
        /*0042*/ 	.short	(.L_17 - .L_16)


	//   ....[0]....
.L_16:
        /*0044*/ 	.word	0x00000170


	//   ....[1]....
        /*0048*/ 	.word	0x00000190


	//----- nvinfo : EIATTR_REQNTID
	.align		4
.L_17:
        /*004c*/ 	.byte	0x04, 0x10
        /*004e*/ 	.short	(.L_19 - .L_18)
.L_18:
        /*0050*/ 	.word	0x00000080
        /*0054*/ 	.word	0x00000001
        /*0058*/ 	.word	0x00000001


	//----- nvinfo : EIATTR_CBANK_PARAM_SIZE
	.align		4
.L_19:
        /*005c*/ 	.byte	0x03, 0x19
        /*005e*/ 	.short	0x0014


	//----- nvinfo : EIATTR_PARAM_CBANK
	.align		4
        /*0060*/ 	.byte	0x04, 0x0a
        /*0062*/ 	.short	(.L_21 - .L_20)
	.align		4
.L_20:
        /*0064*/ 	.word	index@(.nv.constant0.triton_poi_fused_convolution_relu_24)
        /*0068*/ 	.short	0x0210
        /*006a*/ 	.short	0x0014


	//----- nvinfo : EIATTR_SW_WAR
	.align		4
.L_21:
        /*006c*/ 	.byte	0x04, 0x36
        /*006e*/ 	.short	(.L_23 - .L_22)
.L_22:
        /*0070*/ 	.word	0x00000008
.L_23:


//--------------------- .nv.callgraph             --------------------------
	.section	.nv.callgraph,"",@"SHT_CUDA_CALLGRAPH"
	.align	4
	.sectionentsize	8
	.align		4
        /*0000*/ 	.word	0x00000000
	.align		4
        /*0004*/ 	.word	0xffffffff
	.align		4
        /*0008*/ 	.word	0x00000000
	.align		4
        /*000c*/ 	.word	0xfffffffe
	.align		4
        /*0010*/ 	.word	0x00000000
	.align		4
        /*0014*/ 	.word	0xfffffffd
	.align		4
        /*0018*/ 	.word	0x00000000
	.align		4
        /*001c*/ 	.word	0xfffffffc


//--------------------- .text.triton_poi_fused_convolution_relu_24 --------------------------
	.section	.text.triton_poi_fused_convolution_relu_24,"ax",@progbits
	.align	128
        .global         triton_poi_fused_convolution_relu_24
        .type           triton_poi_fused_convolution_relu_24,@function
        .size           triton_poi_fused_convolution_relu_24,(.L_x_1 - triton_poi_fused_convolution_relu_24)
        .other          triton_poi_fused_convolution_relu_24,@"STO_CUDA_ENTRY STV_DEFAULT"
triton_poi_fused_convolution_relu_24:
.text.triton_poi_fused_convolution_relu_24:
[----:B------:R-:W0:Y:S02]  /*0000*/  LDC R1, c[0x0][0x28] ;  /* 0x00000a00ff017b82 */ /* 0x000e240000000800 */
[----:B------:R-:W1:Y:S01]  /*0010*/  S2R R0, SR_TID.X ;  /* 0x0000000000007919 */ /* 0x000e620000002100 */
[----:B------:R-:W2:Y:S01]  /*0020*/  LDC.64 R2, c[0x0][0x210] ;  /* 0x00008400ff027b82 */ /* 0x000ea20000000a00 */
[----:B------:R-:W-:Y:S01]  /*0030*/  ULDC.64 UR4, c[0x0][0x208] ;  /* 0x0000820000047ab9 */ /* 0x000fe20000000a00 */
[----:B------:R-:W3:Y:S06]  /*0040*/  S2R R7, SR_CTAID.X ;  /* 0x0000000000077919 */ /* 0x000eec0000002500 */
[----:B------:R-:W4:Y:S01]  /*0050*/  LDC.64 R4, c[0x0][0x218] ;  /* 0x00008600ff047b82 */ /* 0x000f220000000a00 */
[----:B-1----:R-:W-:-:S02]  /*0060*/  LOP3.LUT R0, R0, 0x7f, RZ, 0xc0, !PT ;  /* 0x0000007f00007812 */ /* 0x002fc400078ec0ff */
[----:B---3--:R-:W-:-:S03]  /*0070*/  SHF.R.S32.HI R6, RZ, 0x18, R7 ;  /* 0x00000018ff067819 */ /* 0x008fc60000011407 */
[----:B------:R-:W-:Y:S01]  /*0080*/  IMAD R7, R7, 0x80, R0 ;  /* 0x0000008007077824 */ /* 0x000fe200078e0200 */
[----:B------:R-:W-:-:S03]  /*0090*/  SGXT R0, R6, 0x1 ;  /* 0x000000010600781a */ /* 0x000fc60000000200 */
[C---:B--2---:R-:W-:Y:S01]  /*00a0*/  IMAD.WIDE R2, R7.reuse, 0x4, R2 ;  /* 0x0000000407027825 */ /* 0x044fe200078e0202 */
[----:B------:R-:W-:Y:S02]  /*00b0*/  ISETP.GE.AND P1, PT, R7, 0x80, PT ;  /* 0x000000800700780c */ /* 0x000fe40003f26270 */
[----:B------:R-:W-:-:S04]  /*00c0*/  LEA.HI R0, R0, R7, RZ, 0x5 ;  /* 0x0000000700007211 */ /* 0x000fc800078f28ff */
[----:B------:R-:W-:-:S05]  /*00d0*/  LOP3.LUT R0, R0, 0xffffffe0, RZ, 0xc0, !PT ;  /* 0xffffffe000007812 */ /* 0x000fca00078ec0ff */
[----:B------:R-:W-:Y:S02]  /*00e0*/  IMAD.IADD R9, R7, 0x1, -R0 ;  /* 0x0000000107097824 */ /* 0x000fe400078e0a00 */
[----:B------:R-:W-:Y:S02]  /*00f0*/  IMAD.MOV.U32 R0, RZ, RZ, RZ ;  /* 0x000000ffff007224 */ /* 0x000fe400078e00ff */
[----:B------:R-:W-:Y:S02]  /*0100*/  IMAD.MOV.U32 R7, RZ, RZ, RZ ;  /* 0x000000ffff077224 */ /* 0x000fe400078e00ff */
[----:B----4-:R-:W-:Y:S02]  /*0110*/  IMAD.WIDE R4, R9, 0x4, R4 ;  /* 0x0000000409047825 */ /* 0x010fe400078e0204 */
[----:B------:R-:W2:Y:S04]  /*0120*/  @!P1 LDG.E R0, desc[UR4][R2.64] ;  /* 0x0000000402009981 */ /* 0x000ea8000c1e1900 */
[----:B------:R-:W2:Y:S02]  /*0130*/  @!P1 LDG.E.EL R7, desc[UR4][R4.64] ;  /* 0x0000000404079981 */ /* 0x000ea4000c2e1900 */
[----:B--2---:R-:W-:Y:S01]  /*0140*/  FADD R6, R7, R0 ;  /* 0x0000000007067221 */ /* 0x004fe20000000000 */
[----:B------:R-:W-:-:S04]  /*0150*/  FSETP.GEU.AND P0, PT, R0, -R7, PT ;  /* 0x800000070000720b */ /* 0x000fc80003f0e000 */
[----:B------:R-:W-:Y:S01]  /*0160*/  FSEL R7, R6, RZ, P0 ;  /* 0x000000ff06077208 */ /* 0x000fe20000000000 */
[----:B------:R-:W-:Y:S08]  /*0170*/  @P1 EXIT ;  /* 0x000000000000194d */ /* 0x000ff00003800000 */
[----:B------:R-:W-:Y:S01]  /*0180*/  STG.E desc[UR4][R2.64], R7 ;  /* 0x0000000702007986 */ /* 0x000fe2000c101904 */
[----:B------:R-:W-:Y:S05]  /*0190*/  EXIT ;  /* 0x000000000000794d */ /* 0x000fea0003800000 */
.L_x_0:
[----:B------:R-:W-:-:S00]  /*01a0*/  BRA `(.L_x_0) ;  /* 0xfffffffc00fc7947 */ /* 0x000fc0000383ffff */
[----:B------:R-:W-:-:S00]  /*01b0*/  NOP ;  /* 0x0000000000007918 */ /* 0x000fc00000000000 */
        /* <DEDUP_REMOVED lines=12> */
.L_x_1:


//--------------------- .nv.constant0.triton_poi_fused_convolution_relu_24 --------------------------
	.section	.nv.constant0.triton_poi_fused_convolution_relu_24,"a",@progbits
	.sectionflags	@""
	.align	4
.nv.constant0.triton_poi_fused_convolution_relu_24:
	.zero		548
